//
// Generated by NVIDIA NVVM Compiler
//
// Compiler Build ID: CL-36424714
// Cuda compilation tools, release 13.0, V13.0.88
// Based on NVVM 20.0.0
//

.version 9.0
.target sm_100
.address_size 64

	// .globl	_Z11matrix_fillPf

.visible .entry _Z11matrix_fillPf(
	.param .u64 .ptr .align 1 _Z11matrix_fillPf_param_0
)
{
	.reg .b32 	%r<12>;
	.reg .b32 	%f<2>;
	.reg .b64 	%rd<5>;

	ld.param.u64 	%rd1, [_Z11matrix_fillPf_param_0];
	cvta.to.global.u64 	%rd2, %rd1;
	mov.u32 	%r1, %ntid.y;
	mov.u32 	%r2, %ctaid.y;
	mov.u32 	%r3, %tid.y;
	mad.lo.s32 	%r4, %r1, %r2, %r3;
	mov.u32 	%r5, %ntid.x;
	mov.u32 	%r6, %ctaid.x;
	mov.u32 	%r7, %tid.x;
	mad.lo.s32 	%r8, %r5, %r6, %r7;
	mov.u32 	%r9, %nctaid.x;
	mul.lo.s32 	%r10, %r9, %r5;
	cvt.rn.f32.s32 	%f1, %r8;
	mad.lo.s32 	%r11, %r10, %r4, %r8;
	mul.wide.s32 	%rd3, %r11, 4;
	add.s64 	%rd4, %rd2, %rd3;
	st.global.f32 	[%rd4], %f1;
	ret;

}
	// .globl	_Z10matrix_mulPfS_S_i
.visible .entry _Z10matrix_mulPfS_S_i(
	.param .u64 .ptr .align 1 _Z10matrix_mulPfS_S_i_param_0,
	.param .u64 .ptr .align 1 _Z10matrix_mulPfS_S_i_param_1,
	.param .u64 .ptr .align 1 _Z10matrix_mulPfS_S_i_param_2,
	.param .u32 _Z10matrix_mulPfS_S_i_param_3
)
{
	.reg .pred 	%p<9>;
	.reg .b32 	%r<45>;
	.reg .b32 	%f<55>;
	.reg .b64 	%rd<40>;

	ld.param.u64 	%rd6, [_Z10matrix_mulPfS_S_i_param_0];
	ld.param.u64 	%rd7, [_Z10matrix_mulPfS_S_i_param_1];
	ld.param.u64 	%rd5, [_Z10matrix_mulPfS_S_i_param_2];
	ld.param.u32 	%r20, [_Z10matrix_mulPfS_S_i_param_3];
	cvta.to.global.u64 	%rd1, %rd7;
	cvta.to.global.u64 	%rd2, %rd6;
	mov.u32 	%r21, %ntid.x;
	mov.u32 	%r22, %ctaid.x;
	mov.u32 	%r23, %tid.x;
	mad.lo.s32 	%r1, %r21, %r22, %r23;
	mov.u32 	%r24, %nctaid.x;
	mul.lo.s32 	%r2, %r24, %r21;
	setp.lt.s32 	%p1, %r20, 0;
	@%p1 bra 	$L__BB1_12;
	cvta.to.global.u64 	%rd8, %rd5;
	mov.u32 	%r26, %tid.y;
	mov.u32 	%r27, %ctaid.y;
	mov.u32 	%r28, %ntid.y;
	mad.lo.s32 	%r29, %r28, %r27, %r26;
	mul.lo.s32 	%r3, %r29, %r2;
	add.s32 	%r30, %r3, %r1;
	mul.wide.s32 	%rd9, %r30, 4;
	add.s64 	%rd3, %rd8, %rd9;
	ld.global.f32 	%f52, [%rd3];
	add.s32 	%r4, %r20, 1;
	and.b32  	%r5, %r4, 7;
	setp.lt.u32 	%p2, %r20, 7;
	mov.b32 	%r43, 0;
	@%p2 bra 	$L__BB1_4;
	and.b32  	%r43, %r4, -8;
	neg.s32 	%r41, %r43;
	shl.b32 	%r8, %r2, 3;
	add.s64 	%rd4, %rd2, 16;
	mul.wide.s32 	%rd14, %r2, 4;
	mov.u32 	%r39, %r3;
	mov.u32 	%r40, %r1;
$L__BB1_3:
	.pragma "nounroll";
	mul.wide.s32 	%rd10, %r39, 4;
	add.s64 	%rd11, %rd4, %rd10;
	ld.global.f32 	%f9, [%rd11+-16];
	mul.wide.s32 	%rd12, %r40, 4;
	add.s64 	%rd13, %rd1, %rd12;
	ld.global.f32 	%f10, [%rd13];
	fma.rn.f32 	%f11, %f9, %f10, %f52;
	st.global.f32 	[%rd3], %f11;
	ld.global.f32 	%f12, [%rd11+-12];
	add.s64 	%rd15, %rd13, %rd14;
	ld.global.f32 	%f13, [%rd15];
	fma.rn.f32 	%f14, %f12, %f13, %f11;
	st.global.f32 	[%rd3], %f14;
	ld.global.f32 	%f15, [%rd11+-8];
	add.s64 	%rd16, %rd15, %rd14;
	ld.global.f32 	%f16, [%rd16];
	fma.rn.f32 	%f17, %f15, %f16, %f14;
	st.global.f32 	[%rd3], %f17;
	ld.global.f32 	%f18, [%rd11+-4];
	add.s64 	%rd17, %rd16, %rd14;
	ld.global.f32 	%f19, [%rd17];
	fma.rn.f32 	%f20, %f18, %f19, %f17;
	st.global.f32 	[%rd3], %f20;
	ld.global.f32 	%f21, [%rd11];
	add.s64 	%rd18, %rd17, %rd14;
	ld.global.f32 	%f22, [%rd18];
	fma.rn.f32 	%f23, %f21, %f22, %f20;
	st.global.f32 	[%rd3], %f23;
	ld.global.f32 	%f24, [%rd11+4];
	add.s64 	%rd19, %rd18, %rd14;
	ld.global.f32 	%f25, [%rd19];
	fma.rn.f32 	%f26, %f24, %f25, %f23;
	st.global.f32 	[%rd3], %f26;
	ld.global.f32 	%f27, [%rd11+8];
	add.s64 	%rd20, %rd19, %rd14;
	ld.global.f32 	%f28, [%rd20];
	fma.rn.f32 	%f29, %f27, %f28, %f26;
	st.global.f32 	[%rd3], %f29;
	ld.global.f32 	%f30, [%rd11+12];
	add.s64 	%rd21, %rd20, %rd14;
	ld.global.f32 	%f31, [%rd21];
	fma.rn.f32 	%f52, %f30, %f31, %f29;
	st.global.f32 	[%rd3], %f52;
	add.s32 	%r41, %r41, 8;
	add.s32 	%r40, %r40, %r8;
	add.s32 	%r39, %r39, 8;
	setp.ne.s32 	%p3, %r41, 0;
	@%p3 bra 	$L__BB1_3;
$L__BB1_4:
	setp.eq.s32 	%p4, %r5, 0;
	@%p4 bra 	$L__BB1_12;
	setp.lt.u32 	%p5, %r5, 4;
	@%p5 bra 	$L__BB1_7;
	add.s32 	%r31, %r43, %r3;
	mul.wide.s32 	%rd22, %r31, 4;
	add.s64 	%rd23, %rd2, %rd22;
	ld.global.f32 	%f32, [%rd23];
	mad.lo.s32 	%r32, %r43, %r2, %r1;
	mul.wide.s32 	%rd24, %r32, 4;
	add.s64 	%rd25, %rd1, %rd24;
	ld.global.f32 	%f33, [%rd25];
	fma.rn.f32 	%f34, %f32, %f33, %f52;
	st.global.f32 	[%rd3], %f34;
	ld.global.f32 	%f35, [%rd23+4];
	mul.wide.s32 	%rd26, %r2, 4;
	add.s64 	%rd27, %rd25, %rd26;
	ld.global.f32 	%f36, [%rd27];
	fma.rn.f32 	%f37, %f35, %f36, %f34;
	st.global.f32 	[%rd3], %f37;
	ld.global.f32 	%f38, [%rd23+8];
	add.s64 	%rd28, %rd27, %rd26;
	ld.global.f32 	%f39, [%rd28];
	fma.rn.f32 	%f40, %f38, %f39, %f37;
	st.global.f32 	[%rd3], %f40;
	ld.global.f32 	%f41, [%rd23+12];
	add.s64 	%rd29, %rd28, %rd26;
	ld.global.f32 	%f42, [%rd29];
	fma.rn.f32 	%f52, %f41, %f42, %f40;
	st.global.f32 	[%rd3], %f52;
	add.s32 	%r43, %r43, 4;
$L__BB1_7:
	and.b32  	%r33, %r4, 3;
	setp.eq.s32 	%p6, %r33, 0;
	@%p6 bra 	$L__BB1_12;
	setp.eq.s32 	%p7, %r33, 1;
	@%p7 bra 	$L__BB1_10;
	add.s32 	%r34, %r43, %r3;
	mul.wide.s32 	%rd30, %r34, 4;
	add.s64 	%rd31, %rd2, %rd30;
	ld.global.f32 	%f43, [%rd31];
	mad.lo.s32 	%r35, %r43, %r2, %r1;
	mul.wide.s32 	%rd32, %r35, 4;
	add.s64 	%rd33, %rd1, %rd32;
	ld.global.f32 	%f44, [%rd33];
	fma.rn.f32 	%f45, %f43, %f44, %f52;
	st.global.f32 	[%rd3], %f45;
	ld.global.f32 	%f46, [%rd31+4];
	mul.wide.s32 	%rd34, %r2, 4;
	add.s64 	%rd35, %rd33, %rd34;
	ld.global.f32 	%f47, [%rd35];
	fma.rn.f32 	%f52, %f46, %f47, %f45;
	st.global.f32 	[%rd3], %f52;
	add.s32 	%r43, %r43, 2;
$L__BB1_10:
	and.b32  	%r36, %r20, 1;
	setp.eq.b32 	%p8, %r36, 1;
	@%p8 bra 	$L__BB1_12;
	add.s32 	%r37, %r43, %r3;
	mul.wide.s32 	%rd36, %r37, 4;
	add.s64 	%rd37, %rd2, %rd36;
	ld.global.f32 	%f48, [%rd37];
	mad.lo.s32 	%r38, %r43, %r2, %r1;
	mul.wide.s32 	%rd38, %r38, 4;
	add.s64 	%rd39, %rd1, %rd38;
	ld.global.f32 	%f49, [%rd39];
	fma.rn.f32 	%f50, %f48, %f49, %f52;
	st.global.f32 	[%rd3], %f50;
$L__BB1_12:
	ret;

}


// ===== COMPILED SASS (sm_100) =====

	.target	sm_100

	.elftype	@"ET_EXEC"


//--------------------- .note.nv.tkinfo           --------------------------
	.section	.note.nv.tkinfo,"",@"SHT_NOTE"
	.sectionflags	@"SHF_NOTE_NV_TKINFO"
	.tkinfo
        /*0018*/ 	.word	0x00000002
        /*0030*/ 	.string	""
        /*0030*/ 	.string	"ptxas"
        /*0030*/ 	.string	"Cuda compilation tools, release 13.0, V13.0.88"
        /*0030*/ 	.string	"Build cuda_13.0.r13.0/compiler.36424714_0"
        /*0030*/ 	.string	"-arch sm_100 -m 64 "



//--------------------- .note.nv.cuinfo           --------------------------
	.section	.note.nv.cuinfo,"",@"SHT_NOTE"
	.sectionflags	@"SHF_NOTE_NV_CUINFO"
        /*0018*/ 	.short	0x0002
        /*001a*/ 	.short	0x0064
        /*001c*/ 	.short	0x0082
	.zero		2


//--------------------- .nv.info                  --------------------------
	.section	.nv.info,"",@"SHT_CUDA_INFO"
	.align	4


	//----- nvinfo : EIATTR_REGCOUNT
	.align		4
        /*0000*/ 	.byte	0x04, 0x2f
        /*0002*/ 	.short	(.L_1 - .L_0)
	.align		4
.L_0:
        /*0004*/ 	.word	index@(_Z11matrix_fillPf)
        /*0008*/ 	.word	0x0000000a


	//----- nvinfo : EIATTR_FRAME_SIZE
	.align		4
.L_1:
        /*000c*/ 	.byte	0x04, 0x11
        /*000e*/ 	.short	(.L_3 - .L_2)
	.align		4
.L_2:
        /*0010*/ 	.word	index@(_Z11matrix_fillPf)
        /*0014*/ 	.word	0x00000000


	//----- nvinfo : EIATTR_REGCOUNT
	.align		4
.L_3:
        /*0018*/ 	.byte	0x04, 0x2f
        /*001a*/ 	.short	(.L_5 - .L_4)
	.align		4
.L_4:
        /*001c*/ 	.word	index@(_Z10matrix_mulPfS_S_i)
        /*0020*/ 	.word	0x0000001e


	//----- nvinfo : EIATTR_FRAME_SIZE
	.align		4
.L_5:
        /*0024*/ 	.byte	0x04, 0x11
        /*0026*/ 	.short	(.L_7 - .L_6)
	.align		4
.L_6:
        /*0028*/ 	.word	index@(_Z10matrix_mulPfS_S_i)
        /*002c*/ 	.word	0x00000000


	//----- nvinfo : EIATTR_MIN_STACK_SIZE
	.align		4
.L_7:
        /*0030*/ 	.byte	0x04, 0x12
        /*0032*/ 	.short	(.L_9 - .L_8)
	.align		4
.L_8:
        /*0034*/ 	.word	index@(_Z10matrix_mulPfS_S_i)
        /*0038*/ 	.word	0x00000000


	//----- nvinfo : EIATTR_MIN_STACK_SIZE
	.align		4
.L_9:
        /*003c*/ 	.byte	0x04, 0x12
        /*003e*/ 	.short	(.L_11 - .L_10)
	.align		4
.L_10:
        /*0040*/ 	.word	index@(_Z11matrix_fillPf)
        /*0044*/ 	.word	0x00000000
.L_11:


//--------------------- .nv.compat                --------------------------
	.section	.nv.compat,"",@"SHT_CUDA_COMPAT_INFO"
	.align	4
        /*0000*/ 	.byte	0x02, 0x09, 0x00, 0x00, 0x02, 0x02, 0x01, 0x00, 0x02, 0x05, 0x05, 0x00, 0x03, 0x07, 0x01, 0x01
        /*0010*/ 	.byte	0x02, 0x03, 0x00, 0x00, 0x02, 0x06, 0x01, 0x00, 0x04, 0x0b, 0x08, 0x00, 0x09, 0x00, 0x00, 0x00
        /*0020*/ 	.byte	0x00, 0x00, 0x00, 0x00


//--------------------- .nv.info._Z10matrix_mulPfS_S_i --------------------------
	.section	.nv.info._Z10matrix_mulPfS_S_i,"",@"SHT_CUDA_INFO"
	.sectionflags	@""
	.align	4


	//----- nvinfo : EIATTR_CUDA_API_VERSION
	.align		4
        /*0000*/ 	.byte	0x04, 0x37
        /*0002*/ 	.short	(.L_13 - .L_12)
.L_12:
        /*0004*/ 	.word	0x00000082


	//----- nvinfo : EIATTR_KPARAM_INFO
	.align		4
.L_13:
        /*0008*/ 	.byte	0x04, 0x17
        /*000a*/ 	.short	(.L_15 - .L_14)
.L_14:
        /*000c*/ 	.word	0x00000000
        /*0010*/ 	.short	0x0003
        /*0012*/ 	.short	0x0018
        /*0014*/ 	.byte	0x00, 0xf0, 0x11, 0x00


	//----- nvinfo : EIATTR_KPARAM_INFO
	.align		4
.L_15:
        /*0018*/ 	.byte	0x04, 0x17
        /*001a*/ 	.short	(.L_17 - .L_16)
.L_16:
        /*001c*/ 	.word	0x00000000
        /*0020*/ 	.short	0x0002
        /*0022*/ 	.short	0x0010
        /*0024*/ 	.byte	0x00, 0xf5, 0x21, 0x00


	//----- nvinfo : EIATTR_KPARAM_INFO
	.align		4
.L_17:
        /*0028*/ 	.byte	0x04, 0x17
        /*002a*/ 	.short	(.L_19 - .L_18)
.L_18:
        /*002c*/ 	.word	0x00000000
        /*0030*/ 	.short	0x0001
        /*0032*/ 	.short	0x0008
        /*0034*/ 	.byte	0x00, 0xf5, 0x21, 0x00


	//----- nvinfo : EIATTR_KPARAM_INFO
	.align		4
.L_19:
        /*0038*/ 	.byte	0x04, 0x17
        /*003a*/ 	.short	(.L_21 - .L_20)
.L_20:
        /*003c*/ 	.word	0x00000000
        /*0040*/ 	.short	0x0000
        /*0042*/ 	.short	0x0000
        /*0044*/ 	.byte	0x00, 0xf5, 0x21, 0x00


	//----- nvinfo : EIATTR_SPARSE_MMA_MASK
	.align		4
.L_21:
        /*0048*/ 	.byte	0x03, 0x50
        /*004a*/ 	.short	0x0000


	//----- nvinfo : EIATTR_MAXREG_COUNT
	.align		4
        /*004c*/ 	.byte	0x03, 0x1b
        /*004e*/ 	.short	0x00ff


	//----- nvinfo : EIATTR_MERCURY_ISA_VERSION
	.align		4
        /*0050*/ 	.byte	0x03, 0x5f
        /*0052*/ 	.short	0x0101


	//----- nvinfo : EIATTR_VRC_CTA_INIT_COUNT
	.align		4
        /*0054*/ 	.byte	0x02, 0x4a
	.zero		1
	.zero		1


	//----- nvinfo : EIATTR_EXIT_INSTR_OFFSETS
	.align		4
        /*0058*/ 	.byte	0x04, 0x1c
        /*005a*/ 	.short	(.L_23 - .L_22)


	//   ....[0]....
.L_22:
        /*005c*/ 	.word	0x00000090


	//   ....[1]....
        /*0060*/ 	.word	0x00000520


	//   ....[2]....
        /*0064*/ 	.word	0x00000700


	//   ....[3]....
        /*0068*/ 	.word	0x00000850


	//   ....[4]....
        /*006c*/ 	.word	0x00000900


	//----- nvinfo : EIATTR_CBANK_PARAM_SIZE
	.align		4
.L_23:
        /*0070*/ 	.byte	0x03, 0x19
        /*0072*/ 	.short	0x001c


	//----- nvinfo : EIATTR_PARAM_CBANK
	.align		4
        /*0074*/ 	.byte	0x04, 0x0a
        /*0076*/ 	.short	(.L_25 - .L_24)
	.align		4
.L_24:
        /*0078*/ 	.word	index@(.nv.constant0._Z10matrix_mulPfS_S_i)
        /*007c*/ 	.short	0x0380
        /*007e*/ 	.short	0x001c


	//----- nvinfo : EIATTR_SW_WAR
	.align		4
.L_25:
        /*0080*/ 	.byte	0x04, 0x36
        /*0082*/ 	.short	(.L_27 - .L_26)
.L_26:
        /*0084*/ 	.word	0x00000008
.L_27:


//--------------------- .nv.info._Z11matrix_fillPf --------------------------
	.section	.nv.info._Z11matrix_fillPf,"",@"SHT_CUDA_INFO"
	.sectionflags	@""
	.align	4


	//----- nvinfo : EIATTR_CUDA_API_VERSION
	.align		4
        /*0000*/ 	.byte	0x04, 0x37
        /*0002*/ 	.short	(.L_29 - .L_28)
.L_28:
        /*0004*/ 	.word	0x00000082


	//----- nvinfo : EIATTR_KPARAM_INFO
	.align		4
.L_29:
        /*0008*/ 	.byte	0x04, 0x17
        /*000a*/ 	.short	(.L_31 - .L_30)
.L_30:
        /*000c*/ 	.word	0x00000000
        /*0010*/ 	.short	0x0000
        /*0012*/ 	.short	0x0000
        /*0014*/ 	.byte	0x00, 0xf5, 0x21, 0x00


	//----- nvinfo : EIATTR_SPARSE_MMA_MASK
	.align		4
.L_31:
        /*0018*/ 	.byte	0x03, 0x50
        /*001a*/ 	.short	0x0000


	//----- nvinfo : EIATTR_MAXREG_COUNT
	.align		4
        /*001c*/ 	.byte	0x03, 0x1b
        /*001e*/ 	.short	0x00ff


	//----- nvinfo : EIATTR_MERCURY_ISA_VERSION
	.align		4
        /*0020*/ 	.byte	0x03, 0x5f
        /*0022*/ 	.short	0x0101


	//----- nvinfo : EIATTR_VRC_CTA_INIT_COUNT
	.align		4
        /*0024*/ 	.byte	0x02, 0x4a
	.zero		1
	.zero		1


	//----- nvinfo : EIATTR_EXIT_INSTR_OFFSETS
	.align		4
        /*0028*/ 	.byte	0x04, 0x1c
        /*002a*/ 	.short	(.L_33 - .L_32)


	//   ....[0]....
.L_32:
        /*002c*/ 	.word	0x00000110


	//----- nvinfo : EIATTR_CBANK_PARAM_SIZE
	.align		4
.L_33:
        /*0030*/ 	.byte	0x03, 0x19
        /*0032*/ 	.short	0x0008


	//----- nvinfo : EIATTR_PARAM_CBANK
	.align		4
        /*0034*/ 	.byte	0x04, 0x0a
        /*0036*/ 	.short	(.L_35 - .L_34)
	.align		4
.L_34:
        /*0038*/ 	.word	index@(.nv.constant0._Z11matrix_fillPf)
        /*003c*/ 	.short	0x0380
        /*003e*/ 	.short	0x0008


	//----- nvinfo : EIATTR_SW_WAR
	.align		4
.L_35:
        /*0040*/ 	.byte	0x04, 0x36
        /*0042*/ 	.short	(.L_37 - .L_36)
.L_36:
        /*0044*/ 	.word	0x00000008
.L_37:


//--------------------- .nv.callgraph             --------------------------
	.section	.nv.callgraph,"",@"SHT_CUDA_CALLGRAPH"
	.align	4
	.sectionentsize	8
	.align		4
        /*0000*/ 	.word	0x00000000
	.align		4
        /*0004*/ 	.word	0xffffffff
	.align		4
        /*0008*/ 	.word	0x00000000
	.align		4
        /*000c*/ 	.word	0xfffffffe
	.align		4
        /*0010*/ 	.word	0x00000000
	.align		4
        /*0014*/ 	.word	0xfffffffd
	.align		4
        /*0018*/ 	.word	0x00000000
	.align		4
        /*001c*/ 	.word	0xfffffffc


//--------------------- .text._Z10matrix_mulPfS_S_i --------------------------
	.section	.text._Z10matrix_mulPfS_S_i,"ax",@progbits
	.align	128
        .global         _Z10matrix_mulPfS_S_i
        .type           _Z10matrix_mulPfS_S_i,@function
        .size           _Z10matrix_mulPfS_S_i,(.L_x_6 - _Z10matrix_mulPfS_S_i)
        .other          _Z10matrix_mulPfS_S_i,@"STO_CUDA_ENTRY STV_DEFAULT"
_Z10matrix_mulPfS_S_i:
.text._Z10matrix_mulPfS_S_i:
[----:B------:R-:W-:Y:S08]  /*0000*/  LDC R1, c[0x0][0x37c] ;  /* 0x0000df00ff017b82 */ /* 0x000ff00000000800 */
[----:B------:R-:W0:Y:S01]  /*0010*/  LDC R0, c[0x0][0x398] ;  /* 0x0000e600ff007b82 */ /* 0x000e220000000800 */
[----:B------:R-:W1:Y:S01]  /*0020*/  S2R R8, SR_CTAID.X ;  /* 0x0000000000087919 */ /* 0x000e620000002500 */
[----:B------:R-:W2:Y:S01]  /*0030*/  LDCU UR4, c[0x0][0x360] ;  /* 0x00006c00ff0477ac */ /* 0x000ea20008000800 */
[----:B------:R-:W1:Y:S05]  /*0040*/  S2R R3, SR_TID.X ;  /* 0x0000000000037919 */ /* 0x000e6a0000002100 */
[----:B------:R-:W2:Y:S01]  /*0050*/  LDC R9, c[0x0][0x370] ;  /* 0x0000dc00ff097b82 */ /* 0x000ea20000000800 */
[----:B0-----:R-:W-:Y:S01]  /*0060*/  ISETP.GE.AND P0, PT, R0, RZ, PT ;  /* 0x000000ff0000720c */ /* 0x001fe20003f06270 */
[----:B--2---:R-:W-:-:S02]  /*0070*/  IMAD R9, R9, UR4, RZ ;  /* 0x0000000409097c24 */ /* 0x004fc4000f8e02ff */
[----:B-1----:R-:W-:-:S10]  /*0080*/  IMAD R8, R8, UR4, R3 ;  /* 0x0000000408087c24 */ /* 0x002fd4000f8e0203 */
[----:B------:R-:W-:Y:S05]  /*0090*/  @!P0 EXIT ;  /* 0x000000000000894d */ /* 0x000fea0003800000 */
[----:B------:R-:W0:Y:S01]  /*00a0*/  S2R R4, SR_TID.Y ;  /* 0x0000000000047919 */ /* 0x000e220000002200 */
[----:B------:R-:W0:Y:S01]  /*00b0*/  S2UR UR4, SR_CTAID.Y ;  /* 0x00000000000479c3 */ /* 0x000e220000002600 */
[----:B------:R-:W1:Y:S01]  /*00c0*/  LDCU.64 UR6, c[0x0][0x358] ;  /* 0x00006b00ff0677ac */ /* 0x000e620008000a00 */
[C---:B------:R-:W-:Y:S01]  /*00d0*/  ISETP.GE.U32.AND P1, PT, R0.reuse, 0x7, PT ;  /* 0x000000070000780c */ /* 0x040fe20003f26070 */
[----:B------:R-:W-:Y:S01]  /*00e0*/  HFMA2 R12, -RZ, RZ, 0, 0 ;  /* 0x00000000ff0c7431 */ /* 0x000fe200000001ff */
[----:B------:R-:W-:-:S04]  /*00f0*/  IADD3 R10, PT, PT, R0, 0x1, RZ ;  /* 0x00000001000a7810 */ /* 0x000fc80007ffe0ff */
[----:B------:R-:W0:Y:S01]  /*0100*/  LDC R5, c[0x0][0x364] ;  /* 0x0000d900ff057b82 */ /* 0x000e220000000800 */
[----:B------:R-:W-:-:S04]  /*0110*/  LOP3.LUT R20, R10, 0x7, RZ, 0xc0, !PT ;  /* 0x000000070a147812 */ /* 0x000fc800078ec0ff */
[----:B------:R-:W-:-:S03]  /*0120*/  ISETP.NE.AND P0, PT, R20, RZ, PT ;  /* 0x000000ff1400720c */ /* 0x000fc60003f05270 */
[----:B------:R-:W2:Y:S01]  /*0130*/  LDC.64 R2, c[0x0][0x390] ;  /* 0x0000e400ff027b82 */ /* 0x000ea20000000a00 */
[----:B0-----:R-:W-:-:S04]  /*0140*/  IMAD R4, R5, UR4, R4 ;  /* 0x0000000405047c24 */ /* 0x001fc8000f8e0204 */
[----:B------:R-:W-:-:S05]  /*0150*/  IMAD R11, R9, R4, RZ ;  /* 0x00000004090b7224 */ /* 0x000fca00078e02ff */
[----:B------:R-:W-:-:S05]  /*0160*/  IADD3 R5, PT, PT, R8, R11, RZ ;  /* 0x0000000b08057210 */ /* 0x000fca0007ffe0ff */
[----:B--2---:R-:W-:-:S05]  /*0170*/  IMAD.WIDE R2, R5, 0x4, R2 ;  /* 0x0000000405027825 */ /* 0x004fca00078e0202 */
[----:B-1----:R0:W5:Y:S01]  /*0180*/  LDG.E R17, desc[UR6][R2.64] ;  /* 0x0000000602117981 */ /* 0x002162000c1e1900 */
[----:B------:R-:W-:Y:S05]  /*0190*/  @!P1 BRA `(.L_x_0) ;  /* 0x0000000000e09947 */ /* 0x000fea0003800000 */
[----:B------:R-:W1:Y:S01]  /*01a0*/  LDCU.64 UR4, c[0x0][0x380] ;  /* 0x00007000ff0477ac */ /* 0x000e620008000a00 */
[----:B------:R-:W-:Y:S02]  /*01b0*/  LOP3.LUT R12, R10, 0xfffffff8, RZ, 0xc0, !PT ;  /* 0xfffffff80a0c7812 */ /* 0x000fe400078ec0ff */
[----:B------:R-:W-:Y:S02]  /*01c0*/  MOV R15, R11 ;  /* 0x0000000b000f7202 */ /* 0x000fe40000000f00 */
[----:B------:R-:W-:Y:S02]  /*01d0*/  MOV R14, R8 ;  /* 0x00000008000e7202 */ /* 0x000fe40000000f00 */
[----:B------:R-:W-:Y:S01]  /*01e0*/  IADD3 R13, PT, PT, -R12, RZ, RZ ;  /* 0x000000ff0c0d7210 */ /* 0x000fe20007ffe1ff */
[----:B-1----:R-:W-:-:S04]  /*01f0*/  UIADD3 UR4, UP0, UPT, UR4, 0x10, URZ ;  /* 0x0000001004047890 */ /* 0x002fc8000ff1e0ff */
[----:B------:R-:W-:-:S12]  /*0200*/  UIADD3.X UR5, UPT, UPT, URZ, UR5, URZ, UP0, !UPT ;  /* 0x00000005ff057290 */ /* 0x000fd800087fe4ff */
.L_x_1:
[----:B------:R-:W1:Y:S01]  /*0210*/  LDC.64 R6, c[0x0][0x388] ;  /* 0x0000e200ff067b82 */ /* 0x000e620000000a00 */
[----:B------:R-:W-:Y:S02]  /*0220*/  MOV R4, UR4 ;  /* 0x0000000400047c02 */ /* 0x000fe40008000f00 */
[----:B------:R-:W-:-:S03]  /*0230*/  MOV R5, UR5 ;  /* 0x0000000500057c02 */ /* 0x000fc60008000f00 */
[----:B------:R-:W-:-:S05]  /*0240*/  IMAD.WIDE R4, R15, 0x4, R4 ;  /* 0x000000040f047825 */ /* 0x000fca00078e0204 */
[----:B--2---:R-:W2:Y:S01]  /*0250*/  LDG.E R16, desc[UR6][R4.64+-0x10] ;  /* 0xfffff00604107981 */ /* 0x004ea2000c1e1900 */
[----:B-1----:R-:W-:-:S05]  /*0260*/  IMAD.WIDE R6, R14, 0x4, R6 ;  /* 0x000000040e067825 */ /* 0x002fca00078e0206 */
[----:B------:R-:W2:Y:S02]  /*0270*/  LDG.E R18, desc[UR6][R6.64] ;  /* 0x0000000606127981 */ /* 0x000ea4000c1e1900 */
[----:B--2--5:R-:W-:Y:S01]  /*0280*/  FFMA R21, R16, R18, R17 ;  /* 0x0000001210157223 */ /* 0x024fe20000000011 */
[----:B------:R-:W-:-:S04]  /*0290*/  IMAD.WIDE R16, R9, 0x4, R6 ;  /* 0x0000000409107825 */ /* 0x000fc800078e0206 */
[----:B------:R1:W-:Y:S04]  /*02a0*/  STG.E desc[UR6][R2.64], R21 ;  /* 0x0000001502007986 */ /* 0x0003e8000c101906 */
[----:B------:R-:W2:Y:S04]  /*02b0*/  LDG.E R18, desc[UR6][R4.64+-0xc] ;  /* 0xfffff40604127981 */ /* 0x000ea8000c1e1900 */
[----:B------:R-:W2:Y:S02]  /*02c0*/  LDG.E R19, desc[UR6][R16.64] ;  /* 0x0000000610137981 */ /* 0x000ea4000c1e1900 */
[----:B--2---:R-:W-:Y:S01]  /*02d0*/  FFMA R23, R18, R19, R21 ;  /* 0x0000001312177223 */ /* 0x004fe20000000015 */
[----:B------:R-:W-:-:S04]  /*02e0*/  IMAD.WIDE R18, R9, 0x4, R16 ;  /* 0x0000000409127825 */ /* 0x000fc800078e0210 */
[----:B------:R2:W-:Y:S04]  /*02f0*/  STG.E desc[UR6][R2.64], R23 ;  /* 0x0000001702007986 */ /* 0x0005e8000c101906 */
[----:B------:R-:W3:Y:S04]  /*0300*/  LDG.E R22, desc[UR6][R4.64+-0x8] ;  /* 0xfffff80604167981 */ /* 0x000ee8000c1e1900 */
[----:B------:R-:W3:Y:S02]  /*0310*/  LDG.E R6, desc[UR6][R18.64] ;  /* 0x0000000612067981 */ /* 0x000ee4000c1e1900 */
[----:B---3--:R-:W-:Y:S01]  /*0320*/  FFMA R25, R22, R6, R23 ;  /* 0x0000000616197223 */ /* 0x008fe20000000017 */
[----:B------:R-:W-:-:S04]  /*0330*/  IMAD.WIDE R6, R9, 0x4, R18 ;  /* 0x0000000409067825 */ /* 0x000fc800078e0212 */
[----:B------:R3:W-:Y:S04]  /*0340*/  STG.E desc[UR6][R2.64], R25 ;  /* 0x0000001902007986 */ /* 0x0007e8000c101906 */
[----:B------:R-:W4:Y:S04]  /*0350*/  LDG.E R22, desc[UR6][R4.64+-0x4] ;  /* 0xfffffc0604167981 */ /* 0x000f28000c1e1900 */
[----:B-1----:R-:W4:Y:S01]  /*0360*/  LDG.E R21, desc[UR6][R6.64] ;  /* 0x0000000606157981 */ /* 0x002f22000c1e1900 */
[----:B------:R-:W-:-:S04]  /*0370*/  IMAD.WIDE R16, R9, 0x4, R6 ;  /* 0x0000000409107825 */ /* 0x000fc800078e0206 */
[----:B----4-:R-:W-:-:S05]  /*0380*/  FFMA R21, R22, R21, R25 ;  /* 0x0000001516157223 */ /* 0x010fca0000000019 */
[----:B------:R1:W-:Y:S04]  /*0390*/  STG.E desc[UR6][R2.64], R21 ;  /* 0x0000001502007986 */ /* 0x0003e8000c101906 */
[----:B------:R-:W4:Y:S04]  /*03a0*/  LDG.E R22, desc[UR6][R4.64] ;  /* 0x0000000604167981 */ /* 0x000f28000c1e1900 */
[----:B--2---:R-:W4:Y:S01]  /*03b0*/  LDG.E R23, desc[UR6][R16.64] ;  /* 0x0000000610177981 */ /* 0x004f22000c1e1900 */
[----:B------:R-:W-:-:S04]  /*03c0*/  IMAD.WIDE R18, R9, 0x4, R16 ;  /* 0x0000000409127825 */ /* 0x000fc800078e0210 */
[----:B----4-:R-:W-:-:S05]  /*03d0*/  FFMA R27, R22, R23, R21 ;  /* 0x00000017161b7223 */ /* 0x010fca0000000015 */
[----:B------:R2:W-:Y:S04]  /*03e0*/  STG.E desc[UR6][R2.64], R27 ;  /* 0x0000001b02007986 */ /* 0x0005e8000c101906 */
[----:B------:R-:W3:Y:S04]  /*03f0*/  LDG.E R22, desc[UR6][R4.64+0x4] ;  /* 0x0000040604167981 */ /* 0x000ee8000c1e1900 */
[----:B------:R-:W3:Y:S01]  /*0400*/  LDG.E R23, desc[UR6][R18.64] ;  /* 0x0000000612177981 */ /* 0x000ee2000c1e1900 */
[----:B------:R-:W-:-:S04]  /*0410*/  IMAD.WIDE R6, R9, 0x4, R18 ;  /* 0x0000000409067825 */ /* 0x000fc800078e0212 */
[----:B---3--:R-:W-:-:S05]  /*0420*/  FFMA R25, R22, R23, R27 ;  /* 0x0000001716197223 */ /* 0x008fca000000001b */
[----:B------:R2:W-:Y:S04]  /*0430*/  STG.E desc[UR6][R2.64], R25 ;  /* 0x0000001902007986 */ /* 0x0005e8000c101906 */
[----:B------:R-:W3:Y:S04]  /*0440*/  LDG.E R22, desc[UR6][R4.64+0x8] ;  /* 0x0000080604167981 */ /* 0x000ee8000c1e1900 */
[----:B-1----:R-:W3:Y:S01]  /*0450*/  LDG.E R21, desc[UR6][R6.64] ;  /* 0x0000000606157981 */ /* 0x002ee2000c1e1900 */
[----:B------:R-:W-:Y:S01]  /*0460*/  IADD3 R13, PT, PT, R13, 0x8, RZ ;  /* 0x000000080d0d7810 */ /* 0x000fe20007ffe0ff */
[----:B---3--:R-:W-:Y:S01]  /*0470*/  FFMA R21, R22, R21, R25 ;  /* 0x0000001516157223 */ /* 0x008fe20000000019 */
[----:B------:R-:W-:-:S04]  /*0480*/  IMAD.WIDE R22, R9, 0x4, R6 ;  /* 0x0000000409167825 */ /* 0x000fc800078e0206 */
[----:B------:R2:W-:Y:S04]  /*0490*/  STG.E desc[UR6][R2.64], R21 ;  /* 0x0000001502007986 */ /* 0x0005e8000c101906 */
[----:B------:R-:W3:Y:S04]  /*04a0*/  LDG.E R16, desc[UR6][R4.64+0xc] ;  /* 0x00000c0604107981 */ /* 0x000ee8000c1e1900 */
[----:B------:R-:W3:Y:S01]  /*04b0*/  LDG.E R22, desc[UR6][R22.64] ;  /* 0x0000000616167981 */ /* 0x000ee2000c1e1900 */
[----:B------:R-:W-:Y:S02]  /*04c0*/  ISETP.NE.AND P1, PT, R13, RZ, PT ;  /* 0x000000ff0d00720c */ /* 0x000fe40003f25270 */
[----:B------:R-:W-:-:S02]  /*04d0*/  LEA R14, R9, R14, 0x3 ;  /* 0x0000000e090e7211 */ /* 0x000fc400078e18ff */
[----:B------:R-:W-:Y:S01]  /*04e0*/  IADD3 R15, PT, PT, R15, 0x8, RZ ;  /* 0x000000080f0f7810 */ /* 0x000fe20007ffe0ff */
[----:B---3--:R-:W-:-:S05]  /*04f0*/  FFMA R17, R16, R22, R21 ;  /* 0x0000001610117223 */ /* 0x008fca0000000015 */
[----:B------:R2:W-:Y:S03]  /*0500*/  STG.E desc[UR6][R2.64], R17 ;  /* 0x0000001102007986 */ /* 0x0005e6000c101906 */
[----:B------:R-:W-:Y:S05]  /*0510*/  @P1 BRA `(.L_x_1) ;  /* 0xfffffffc003c1947 */ /* 0x000fea000383ffff */
.L_x_0:
[----:B------:R-:W-:Y:S05]  /*0520*/  @!P0 EXIT ;  /* 0x000000000000894d */ /* 0x000fea0003800000 */
[----:B------:R-:W-:Y:S02]  /*0530*/  ISETP.GE.U32.AND P0, PT, R20, 0x4, PT ;  /* 0x000000041400780c */ /* 0x000fe40003f06070 */
[----:B------:R-:W-:-:S11]  /*0540*/  LOP3.LUT P1, R10, R10, 0x3, RZ, 0xc0, !PT ;  /* 0x000000030a0a7812 */ /* 0x000fd6000782c0ff */
[----:B------:R-:W-:Y:S05]  /*0550*/  @!P0 BRA `(.L_x_2) ;  /* 0x0000000000688947 */ /* 0x000fea0003800000 */
[----:B------:R-:W1:Y:S01]  /*0560*/  LDC.64 R4, c[0x0][0x380] ;  /* 0x0000e000ff047b82 */ /* 0x000e620000000a00 */
[-C--:B------:R-:W-:Y:S01]  /*0570*/  IADD3 R13, PT, PT, R11, R12.reuse, RZ ;  /* 0x0000000c0b0d7210 */ /* 0x080fe20007ffe0ff */
[----:B------:R-:W-:-:S06]  /*0580*/  IMAD R15, R9, R12, R8 ;  /* 0x0000000c090f7224 */ /* 0x000fcc00078e0208 */
[----:B------:R-:W3:Y:S01]  /*0590*/  LDC.64 R6, c[0x0][0x388] ;  /* 0x0000e200ff067b82 */ /* 0x000ee20000000a00 */
[----:B-1----:R-:W-:-:S05]  /*05a0*/  IMAD.WIDE R4, R13, 0x4, R4 ;  /* 0x000000040d047825 */ /* 0x002fca00078e0204 */
[----:B------:R-:W4:Y:S01]  /*05b0*/  LDG.E R14, desc[UR6][R4.64] ;  /* 0x00000006040e7981 */ /* 0x000f22000c1e1900 */
[----:B---3--:R-:W-:-:S05]  /*05c0*/  IMAD.WIDE R6, R15, 0x4, R6 ;  /* 0x000000040f067825 */ /* 0x008fca00078e0206 */
[----:B------:R-:W4:Y:S02]  /*05d0*/  LDG.E R13, desc[UR6][R6.64] ;  /* 0x00000006060d7981 */ /* 0x000f24000c1e1900 */
[----:B----45:R-:W-:Y:S01]  /*05e0*/  FFMA R13, R14, R13, R17 ;  /* 0x0000000d0e0d7223 */ /* 0x030fe20000000011 */
[----:B------:R-:W-:-:S04]  /*05f0*/  IMAD.WIDE R14, R9, 0x4, R6 ;  /* 0x00000004090e7825 */ /* 0x000fc800078e0206 */
[----:B------:R1:W-:Y:S04]  /*0600*/  STG.E desc[UR6][R2.64], R13 ;  /* 0x0000000d02007986 */ /* 0x0003e8000c101906 */
[----:B------:R-:W3:Y:S04]  /*0610*/  LDG.E R16, desc[UR6][R4.64+0x4] ;  /* 0x0000040604107981 */ /* 0x000ee8000c1e1900 */
[----:B--2---:R-:W3:Y:S01]  /*0620*/  LDG.E R17, desc[UR6][R14.64] ;  /* 0x000000060e117981 */ /* 0x004ee2000c1e1900 */
[----:B------:R-:W-:-:S04]  /*0630*/  IMAD.WIDE R18, R9, 0x4, R14 ;  /* 0x0000000409127825 */ /* 0x000fc800078e020e */
[----:B---3--:R-:W-:-:S05]  /*0640*/  FFMA R21, R16, R17, R13 ;  /* 0x0000001110157223 */ /* 0x008fca000000000d */
[----:B------:R1:W-:Y:S04]  /*0650*/  STG.E desc[UR6][R2.64], R21 ;  /* 0x0000001502007986 */ /* 0x0003e8000c101906 */
[----:B------:R-:W2:Y:S04]  /*0660*/  LDG.E R16, desc[UR6][R4.64+0x8] ;  /* 0x0000080604107981 */ /* 0x000ea8000c1e1900 */
[----:B------:R-:W2:Y:S01]  /*0670*/  LDG.E R17, desc[UR6][R18.64] ;  /* 0x0000000612117981 */ /* 0x000ea2000c1e1900 */
[----:B------:R-:W-:-:S04]  /*0680*/  IMAD.WIDE R6, R9, 0x4, R18 ;  /* 0x0000000409067825 */ /* 0x000fc800078e0212 */
[----:B--2---:R-:W-:-:S05]  /*0690*/  FFMA R23, R16, R17, R21 ;  /* 0x0000001110177223 */ /* 0x004fca0000000015 */
[----:B------:R1:W-:Y:S04]  /*06a0*/  STG.E desc[UR6][R2.64], R23 ;  /* 0x0000001702007986 */ /* 0x0003e8000c101906 */
[----:B------:R-:W2:Y:S04]  /*06b0*/  LDG.E R16, desc[UR6][R4.64+0xc] ;  /* 0x00000c0604107981 */ /* 0x000ea8000c1e1900 */
[----:B------:R-:W2:Y:S01]  /*06c0*/  LDG.E R6, desc[UR6][R6.64] ;  /* 0x0000000606067981 */ /* 0x000ea2000c1e1900 */
[----:B------:R-:W-:Y:S01]  /*06d0*/  IADD3 R12, PT, PT, R12, 0x4, RZ ;  /* 0x000000040c0c7810 */ /* 0x000fe20007ffe0ff */
[----:B--2---:R-:W-:-:S05]  /*06e0*/  FFMA R17, R16, R6, R23 ;  /* 0x0000000610117223 */ /* 0x004fca0000000017 */
[----:B------:R1:W-:Y:S02]  /*06f0*/  STG.E desc[UR6][R2.64], R17 ;  /* 0x0000001102007986 */ /* 0x0003e4000c101906 */
.L_x_2:
[----:B------:R-:W-:Y:S05]  /*0700*/  @!P1 EXIT ;  /* 0x000000000000994d */ /* 0x000fea0003800000 */
[----:B------:R-:W-:Y:S02]  /*0710*/  ISETP.NE.AND P0, PT, R10, 0x1, PT ;  /* 0x000000010a00780c */ /* 0x000fe40003f05270 */
[----:B------:R-:W-:-:S04]  /*0720*/  LOP3.LUT R0, R0, 0x1, RZ, 0xc0, !PT ;  /* 0x0000000100007812 */ /* 0x000fc800078ec0ff */
[----:B------:R-:W-:-:S07]  /*0730*/  ISETP.NE.U32.AND P1, PT, R0, 0x1, PT ;  /* 0x000000010000780c */ /* 0x000fce0003f25070 */
[----:B------:R-:W-:Y:S06]  /*0740*/  @!P0 BRA `(.L_x_3) ;  /* 0x0000000000408947 */ /* 0x000fec0003800000 */
[----:B------:R-:W3:Y:S01]  /*0750*/  LDC.64 R4, c[0x0][0x380] ;  /* 0x0000e000ff047b82 */ /* 0x000ee20000000a00 */
[-C--:B-1----:R-:W-:Y:S01]  /*0760*/  IADD3 R13, PT, PT, R11, R12.reuse, RZ ;  /* 0x0000000c0b0d7210 */ /* 0x082fe20007ffe0ff */
[----:B------:R-:W-:-:S06]  /*0770*/  IMAD R15, R9, R12, R8 ;  /* 0x0000000c090f7224 */ /* 0x000fcc00078e0208 */
[----:B------:R-:W1:Y:S01]  /*0780*/  LDC.64 R6, c[0x0][0x388] ;  /* 0x0000e200ff067b82 */ /* 0x000e620000000a00 */
[----:B---3--:R-:W-:-:S05]  /*0790*/  IMAD.WIDE R4, R13, 0x4, R4 ;  /* 0x000000040d047825 */ /* 0x008fca00078e0204 */
[----:B------:R-:W3:Y:S01]  /*07a0*/  LDG.E R0, desc[UR6][R4.64] ;  /* 0x0000000604007981 */ /* 0x000ee2000c1e1900 */
[----:B-1----:R-:W-:-:S05]  /*07b0*/  IMAD.WIDE R6, R15, 0x4, R6 ;  /* 0x000000040f067825 */ /* 0x002fca00078e0206 */
[----:B------:R-:W3:Y:S01]  /*07c0*/  LDG.E R10, desc[UR6][R6.64] ;  /* 0x00000006060a7981 */ /* 0x000ee2000c1e1900 */
[----:B------:R-:W-:-:S04]  /*07d0*/  IMAD.WIDE R14, R9, 0x4, R6 ;  /* 0x00000004090e7825 */ /* 0x000fc800078e0206 */
[----:B---3-5:R-:W-:-:S05]  /*07e0*/  FFMA R13, R0, R10, R17 ;  /* 0x0000000a000d7223 */ /* 0x028fca0000000011 */
[----:B------:R3:W-:Y:S04]  /*07f0*/  STG.E desc[UR6][R2.64], R13 ;  /* 0x0000000d02007986 */ /* 0x0007e8000c101906 */
[----:B------:R-:W2:Y:S04]  /*0800*/  LDG.E R0, desc[UR6][R4.64+0x4] ;  /* 0x0000040604007981 */ /* 0x000ea8000c1e1900 */
[----:B------:R-:W2:Y:S01]  /*0810*/  LDG.E R14, desc[UR6][R14.64] ;  /* 0x000000060e0e7981 */ /* 0x000ea2000c1e1900 */
[----:B------:R-:W-:Y:S01]  /*0820*/  IADD3 R12, PT, PT, R12, 0x2, RZ ;  /* 0x000000020c0c7810 */ /* 0x000fe20007ffe0ff */
[----:B--2---:R-:W-:-:S05]  /*0830*/  FFMA R17, R0, R14, R13 ;  /* 0x0000000e00117223 */ /* 0x004fca000000000d */
[----:B------:R3:W-:Y:S02]  /*0840*/  STG.E desc[UR6][R2.64], R17 ;  /* 0x0000001102007986 */ /* 0x0007e4000c101906 */
.L_x_3:
[----:B------:R-:W-:Y:S05]  /*0850*/  @!P1 EXIT ;  /* 0x000000000000994d */ /* 0x000fea0003800000 */
[----:B------:R-:W4:Y:S01]  /*0860*/  LDC.64 R4, c[0x0][0x380] ;  /* 0x0000e000ff047b82 */ /* 0x000f220000000a00 */
[-C--:B------:R-:W-:Y:S01]  /*0870*/  IADD3 R11, PT, PT, R11, R12.reuse, RZ ;  /* 0x0000000c0b0b7210 */ /* 0x080fe20007ffe0ff */
[----:B------:R-:W-:-:S06]  /*0880*/  IMAD R9, R9, R12, R8 ;  /* 0x0000000c09097224 */ /* 0x000fcc00078e0208 */
[----:B------:R-:W0:Y:S01]  /*0890*/  LDC.64 R6, c[0x0][0x388] ;  /* 0x0000e200ff067b82 */ /* 0x000e220000000a00 */
[----:B----4-:R-:W-:-:S06]  /*08a0*/  IMAD.WIDE R4, R11, 0x4, R4 ;  /* 0x000000040b047825 */ /* 0x010fcc00078e0204 */
[----:B------:R-:W1:Y:S01]  /*08b0*/  LDG.E R4, desc[UR6][R4.64] ;  /* 0x0000000604047981 */ /* 0x000e62000c1e1900 */
[----:B0-----:R-:W-:-:S06]  /*08c0*/  IMAD.WIDE R6, R9, 0x4, R6 ;  /* 0x0000000409067825 */ /* 0x001fcc00078e0206 */
[----:B------:R-:W1:Y:S02]  /*08d0*/  LDG.E R6, desc[UR6][R6.64] ;  /* 0x0000000606067981 */ /* 0x000e64000c1e1900 */
[----:B-123-5:R-:W-:-:S05]  /*08e0*/  FFMA R17, R4, R6, R17 ;  /* 0x0000000604117223 */ /* 0x02efca0000000011 */
[----:B------:R-:W-:Y:S01]  /*08f0*/  STG.E desc[UR6][R2.64], R17 ;  /* 0x0000001102007986 */ /* 0x000fe2000c101906 */
[----:B------:R-:W-:Y:S05]  /*0900*/  EXIT ;  /* 0x000000000000794d */ /* 0x000fea0003800000 */
.L_x_4:
[----:B------:R-:W-:-:S00]  /*0910*/  BRA `(.L_x_4) ;  /* 0xfffffffc00fc7947 */ /* 0x000fc0000383ffff */
[----:B------:R-:W-:-:S00]  /*0920*/  NOP ;  /* 0x0000000000007918 */ /* 0x000fc00000000000 */
        /* <DEDUP_REMOVED lines=13> */
.L_x_6:


//--------------------- .text._Z11matrix_fillPf   --------------------------
	.section	.text._Z11matrix_fillPf,"ax",@progbits
	.align	128
        .global         _Z11matrix_fillPf
        .type           _Z11matrix_fillPf,@function
        .size           _Z11matrix_fillPf,(.L_x_7 - _Z11matrix_fillPf)
        .other          _Z11matrix_fillPf,@"STO_CUDA_ENTRY STV_DEFAULT"
_Z11matrix_fillPf:
.text._Z11matrix_fillPf:
[----:B------:R-:W-:Y:S01]  /*0000*/  LDC R1, c[0x0][0x37c] ;  /* 0x0000df00ff017b82 */ /* 0x000fe20000000800 */
[----:B------:R-:W0:Y:S01]  /*0010*/  S2R R0, SR_CTAID.Y ;  /* 0x0000000000007919 */ /* 0x000e220000002600 */
[----:B------:R-:W0:Y:S06]  /*0020*/  LDCU UR5, c[0x0][0x364] ;  /* 0x00006c80ff0577ac */ /* 0x000e2c0008000800 */
[----:B------:R-:W1:Y:S01]  /*0030*/  LDC.64 R2, c[0x0][0x380] ;  /* 0x0000e000ff027b82 */ /* 0x000e620000000a00 */
[----:B------:R-:W0:Y:S01]  /*0040*/  S2R R5, SR_TID.Y ;  /* 0x0000000000057919 */ /* 0x000e220000002200 */
[----:B------:R-:W2:Y:S01]  /*0050*/  LDCU UR8, c[0x0][0x360] ;  /* 0x00006c00ff0877ac */ /* 0x000ea20008000800 */
[----:B------:R-:W3:Y:S01]  /*0060*/  S2R R4, SR_CTAID.X ;  /* 0x0000000000047919 */ /* 0x000ee20000002500 */
[----:B------:R-:W2:Y:S01]  /*0070*/  LDCU UR4, c[0x0][0x370] ;  /* 0x00006e00ff0477ac */ /* 0x000ea20008000800 */
[----:B------:R-:W3:Y:S01]  /*0080*/  S2R R7, SR_TID.X ;  /* 0x0000000000077919 */ /* 0x000ee20000002100 */
[----:B------:R-:W4:Y:S01]  /*0090*/  LDCU.64 UR6, c[0x0][0x358] ;  /* 0x00006b00ff0677ac */ /* 0x000f220008000a00 */
[----:B--2---:R-:W-:Y:S01]  /*00a0*/  UIMAD UR4, UR8, UR4, URZ ;  /* 0x00000004080472a4 */ /* 0x004fe2000f8e02ff */
[----:B0-----:R-:W-:-:S02]  /*00b0*/  IMAD R0, R0, UR5, R5 ;  /* 0x0000000500007c24 */ /* 0x001fc4000f8e0205 */
[----:B---3--:R-:W-:-:S04]  /*00c0*/  IMAD R5, R4, UR8, R7 ;  /* 0x0000000804057c24 */ /* 0x008fc8000f8e0207 */
[----:B------:R-:W-:Y:S01]  /*00d0*/  IMAD R7, R0, UR4, R5 ;  /* 0x0000000400077c24 */ /* 0x000fe2000f8e0205 */
[----:B------:R-:W-:-:S03]  /*00e0*/  I2FP.F32.S32 R5, R5 ;  /* 0x0000000500057245 */ /* 0x000fc60000201400 */
[----:B-1----:R-:W-:-:S05]  /*00f0*/  IMAD.WIDE R2, R7, 0x4, R2 ;  /* 0x0000000407027825 */ /* 0x002fca00078e0202 */
[----:B----4-:R-:W-:Y:S01]  /*0100*/  STG.E desc[UR6][R2.64], R5 ;  /* 0x0000000502007986 */ /* 0x010fe2000c101906 */
[----:B------:R-:W-:Y:S05]  /*0110*/  EXIT ;  /* 0x000000000000794d */ /* 0x000fea0003800000 */
.L_x_5:
        /* <DEDUP_REMOVED lines=14> */
.L_x_7:


//--------------------- .nv.shared.reserved.0     --------------------------
	.section	.nv.shared.reserved.0,"aw",@nobits
	.weak		__nv_reservedSMEM_offset_0_alias
	.size		__nv_reservedSMEM_offset_0_alias, 0, 64
	.other		__nv_reservedSMEM_offset_0_alias,@"STO_CUDA_RESERVED_SHARED STV_DEFAULT"
__nv_reservedSMEM_offset_0_alias:
	.zero		0
	.zero		64


//--------------------- .nv.constant0._Z10matrix_mulPfS_S_i --------------------------
	.section	.nv.constant0._Z10matrix_mulPfS_S_i,"a",@progbits
	.sectionflags	@""
	.align	4
.nv.constant0._Z10matrix_mulPfS_S_i:
	.zero		924


//--------------------- .nv.constant0._Z11matrix_fillPf --------------------------
	.section	.nv.constant0._Z11matrix_fillPf,"a",@progbits
	.sectionflags	@""
	.align	4
.nv.constant0._Z11matrix_fillPf:
	.zero		904


//--------------------- SYMBOLS --------------------------

	.type		.nv.reservedSmem.offset0,@object
	.size		.nv.reservedSmem.offset0,0x4
